//
// Generated by NVIDIA NVVM Compiler
//
// Compiler Build ID: CL-36424714
// Cuda compilation tools, release 13.0, V13.0.88
// Based on NVVM 20.0.0
//

.version 9.0
.target sm_100
.address_size 64

	// .globl	_Z6kerneliPViPiS1_

.visible .entry _Z6kerneliPViPiS1_(
	.param .u32 _Z6kerneliPViPiS1__param_0,
	.param .u64 .ptr .align 1 _Z6kerneliPViPiS1__param_1,
	.param .u64 .ptr .align 1 _Z6kerneliPViPiS1__param_2,
	.param .u64 .ptr .align 1 _Z6kerneliPViPiS1__param_3
)
{
	.reg .pred 	%p<51>;
	.reg .b32 	%r<134>;
	.reg .b64 	%rd<31>;

	ld.param.u32 	%r32, [_Z6kerneliPViPiS1__param_0];
	ld.param.u64 	%rd15, [_Z6kerneliPViPiS1__param_1];
	ld.param.u64 	%rd16, [_Z6kerneliPViPiS1__param_2];
	ld.param.u64 	%rd17, [_Z6kerneliPViPiS1__param_3];
	cvta.to.global.u64 	%rd1, %rd17;
	cvta.to.global.u64 	%rd2, %rd16;
	cvta.to.global.u64 	%rd3, %rd15;
	mov.u32 	%r33, %ctaid.x;
	setp.eq.s32 	%p1, %r33, 0;
	@%p1 bra 	$L__BB0_1;
	bra.uni 	$L__BB0_16;
$L__BB0_1:
	mov.u32 	%r94, %tid.x;
	setp.ne.s32 	%p41, %r94, 0;
	@%p41 bra 	$L__BB0_88;
	setp.lt.s32 	%p42, %r32, 1;
	@%p42 bra 	$L__BB0_15;
	and.b32  	%r1, %r32, 15;
	setp.lt.u32 	%p43, %r32, 16;
	mov.b32 	%r125, 0;
	@%p43 bra 	$L__BB0_6;
	and.b32  	%r125, %r32, 2147483632;
	mov.b32 	%r123, 0;
$L__BB0_5:
	.pragma "nounroll";
	add.s32 	%r97, %r123, 1;
	mul.wide.u32 	%rd21, %r123, 4;
	add.s64 	%rd22, %rd2, %rd21;
	st.global.u32 	[%rd22], %r97;
	add.s32 	%r98, %r123, 2;
	st.global.u32 	[%rd22+4], %r98;
	add.s32 	%r99, %r123, 3;
	st.global.u32 	[%rd22+8], %r99;
	add.s32 	%r100, %r123, 4;
	st.global.u32 	[%rd22+12], %r100;
	add.s32 	%r101, %r123, 5;
	st.global.u32 	[%rd22+16], %r101;
	add.s32 	%r102, %r123, 6;
	st.global.u32 	[%rd22+20], %r102;
	add.s32 	%r103, %r123, 7;
	st.global.u32 	[%rd22+24], %r103;
	add.s32 	%r104, %r123, 8;
	st.global.u32 	[%rd22+28], %r104;
	add.s32 	%r105, %r123, 9;
	st.global.u32 	[%rd22+32], %r105;
	add.s32 	%r106, %r123, 10;
	st.global.u32 	[%rd22+36], %r106;
	add.s32 	%r107, %r123, 11;
	st.global.u32 	[%rd22+40], %r107;
	add.s32 	%r108, %r123, 12;
	st.global.u32 	[%rd22+44], %r108;
	add.s32 	%r109, %r123, 13;
	st.global.u32 	[%rd22+48], %r109;
	add.s32 	%r110, %r123, 14;
	st.global.u32 	[%rd22+52], %r110;
	add.s32 	%r111, %r123, 15;
	st.global.u32 	[%rd22+56], %r111;
	add.s32 	%r123, %r123, 16;
	st.global.u32 	[%rd22+60], %r123;
	setp.ne.s32 	%p44, %r123, %r125;
	@%p44 bra 	$L__BB0_5;
$L__BB0_6:
	setp.eq.s32 	%p45, %r1, 0;
	@%p45 bra 	$L__BB0_15;
	and.b32  	%r6, %r32, 7;
	setp.lt.u32 	%p46, %r1, 8;
	@%p46 bra 	$L__BB0_9;
	add.s32 	%r112, %r125, 1;
	mul.wide.u32 	%rd23, %r125, 4;
	add.s64 	%rd24, %rd2, %rd23;
	st.global.u32 	[%rd24], %r112;
	add.s32 	%r113, %r125, 2;
	st.global.u32 	[%rd24+4], %r113;
	add.s32 	%r114, %r125, 3;
	st.global.u32 	[%rd24+8], %r114;
	add.s32 	%r115, %r125, 4;
	st.global.u32 	[%rd24+12], %r115;
	add.s32 	%r116, %r125, 5;
	st.global.u32 	[%rd24+16], %r116;
	add.s32 	%r117, %r125, 6;
	st.global.u32 	[%rd24+20], %r117;
	add.s32 	%r118, %r125, 7;
	st.global.u32 	[%rd24+24], %r118;
	add.s32 	%r125, %r125, 8;
	st.global.u32 	[%rd24+28], %r125;
$L__BB0_9:
	setp.eq.s32 	%p47, %r6, 0;
	@%p47 bra 	$L__BB0_15;
	and.b32  	%r9, %r32, 3;
	setp.lt.u32 	%p48, %r6, 4;
	@%p48 bra 	$L__BB0_12;
	add.s32 	%r119, %r125, 1;
	mul.wide.u32 	%rd25, %r125, 4;
	add.s64 	%rd26, %rd2, %rd25;
	st.global.u32 	[%rd26], %r119;
	add.s32 	%r120, %r125, 2;
	st.global.u32 	[%rd26+4], %r120;
	add.s32 	%r121, %r125, 3;
	st.global.u32 	[%rd26+8], %r121;
	add.s32 	%r125, %r125, 4;
	st.global.u32 	[%rd26+12], %r125;
$L__BB0_12:
	setp.eq.s32 	%p49, %r9, 0;
	@%p49 bra 	$L__BB0_15;
	mul.wide.u32 	%rd27, %r125, 4;
	add.s64 	%rd28, %rd2, %rd27;
	neg.s32 	%r127, %r9;
$L__BB0_14:
	.pragma "nounroll";
	add.s32 	%r125, %r125, 1;
	st.global.u32 	[%rd28], %r125;
	add.s64 	%rd28, %rd28, 4;
	add.s32 	%r127, %r127, 1;
	setp.ne.s32 	%p50, %r127, 0;
	@%p50 bra 	$L__BB0_14;
$L__BB0_15:
	mov.b32 	%r122, 1;
	st.volatile.global.u32 	[%rd3], %r122;
	bra.uni 	$L__BB0_88;
$L__BB0_16:
	ld.volatile.global.u32 	%r34, [%rd3];
	setp.eq.s32 	%p2, %r34, 0;
	@%p2 bra 	$L__BB0_16;
	setp.lt.s32 	%p3, %r32, 1;
	@%p3 bra 	$L__BB0_88;
	and.b32  	%r17, %r32, 15;
	setp.lt.u32 	%p4, %r32, 16;
	mov.b32 	%r131, 0;
	@%p4 bra 	$L__BB0_53;
	and.b32  	%r131, %r32, 2147483632;
	neg.s32 	%r129, %r131;
	add.s64 	%rd29, %rd2, 32;
$L__BB0_20:
	.pragma "nounroll";
	ld.global.u32 	%r36, [%rd29+-32];
	setp.ne.s32 	%p5, %r36, 0;
	@%p5 bra 	$L__BB0_22;
	mov.b32 	%r37, 0;
	st.global.u32 	[%rd1], %r37;
$L__BB0_22:
	ld.global.u32 	%r38, [%rd29+-28];
	setp.ne.s32 	%p6, %r38, 0;
	@%p6 bra 	$L__BB0_24;
	mov.b32 	%r39, 0;
	st.global.u32 	[%rd1], %r39;
$L__BB0_24:
	ld.global.u32 	%r40, [%rd29+-24];
	setp.ne.s32 	%p7, %r40, 0;
	@%p7 bra 	$L__BB0_26;
	mov.b32 	%r41, 0;
	st.global.u32 	[%rd1], %r41;
$L__BB0_26:
	ld.global.u32 	%r42, [%rd29+-20];
	setp.ne.s32 	%p8, %r42, 0;
	@%p8 bra 	$L__BB0_28;
	mov.b32 	%r43, 0;
	st.global.u32 	[%rd1], %r43;
$L__BB0_28:
	ld.global.u32 	%r44, [%rd29+-16];
	setp.ne.s32 	%p9, %r44, 0;
	@%p9 bra 	$L__BB0_30;
	mov.b32 	%r45, 0;
	st.global.u32 	[%rd1], %r45;
$L__BB0_30:
	ld.global.u32 	%r46, [%rd29+-12];
	setp.ne.s32 	%p10, %r46, 0;
	@%p10 bra 	$L__BB0_32;
	mov.b32 	%r47, 0;
	st.global.u32 	[%rd1], %r47;
$L__BB0_32:
	ld.global.u32 	%r48, [%rd29+-8];
	setp.ne.s32 	%p11, %r48, 0;
	@%p11 bra 	$L__BB0_34;
	mov.b32 	%r49, 0;
	st.global.u32 	[%rd1], %r49;
$L__BB0_34:
	ld.global.u32 	%r50, [%rd29+-4];
	setp.ne.s32 	%p12, %r50, 0;
	@%p12 bra 	$L__BB0_36;
	mov.b32 	%r51, 0;
	st.global.u32 	[%rd1], %r51;
$L__BB0_36:
	ld.global.u32 	%r52, [%rd29];
	setp.ne.s32 	%p13, %r52, 0;
	@%p13 bra 	$L__BB0_38;
	mov.b32 	%r53, 0;
	st.global.u32 	[%rd1], %r53;
$L__BB0_38:
	ld.global.u32 	%r54, [%rd29+4];
	setp.ne.s32 	%p14, %r54, 0;
	@%p14 bra 	$L__BB0_40;
	mov.b32 	%r55, 0;
	st.global.u32 	[%rd1], %r55;
$L__BB0_40:
	ld.global.u32 	%r56, [%rd29+8];
	setp.ne.s32 	%p15, %r56, 0;
	@%p15 bra 	$L__BB0_42;
	mov.b32 	%r57, 0;
	st.global.u32 	[%rd1], %r57;
$L__BB0_42:
	ld.global.u32 	%r58, [%rd29+12];
	setp.ne.s32 	%p16, %r58, 0;
	@%p16 bra 	$L__BB0_44;
	mov.b32 	%r59, 0;
	st.global.u32 	[%rd1], %r59;
$L__BB0_44:
	ld.global.u32 	%r60, [%rd29+16];
	setp.ne.s32 	%p17, %r60, 0;
	@%p17 bra 	$L__BB0_46;
	mov.b32 	%r61, 0;
	st.global.u32 	[%rd1], %r61;
$L__BB0_46:
	ld.global.u32 	%r62, [%rd29+20];
	setp.ne.s32 	%p18, %r62, 0;
	@%p18 bra 	$L__BB0_48;
	mov.b32 	%r63, 0;
	st.global.u32 	[%rd1], %r63;
$L__BB0_48:
	ld.global.u32 	%r64, [%rd29+24];
	setp.ne.s32 	%p19, %r64, 0;
	@%p19 bra 	$L__BB0_50;
	mov.b32 	%r65, 0;
	st.global.u32 	[%rd1], %r65;
$L__BB0_50:
	ld.global.u32 	%r66, [%rd29+28];
	setp.ne.s32 	%p20, %r66, 0;
	@%p20 bra 	$L__BB0_52;
	mov.b32 	%r67, 0;
	st.global.u32 	[%rd1], %r67;
$L__BB0_52:
	add.s32 	%r129, %r129, 16;
	add.s64 	%rd29, %rd29, 64;
	setp.ne.s32 	%p21, %r129, 0;
	@%p21 bra 	$L__BB0_20;
$L__BB0_53:
	setp.eq.s32 	%p22, %r17, 0;
	@%p22 bra 	$L__BB0_88;
	and.b32  	%r23, %r32, 7;
	setp.lt.u32 	%p23, %r17, 8;
	@%p23 bra 	$L__BB0_72;
	mul.wide.u32 	%rd18, %r131, 4;
	add.s64 	%rd10, %rd2, %rd18;
	ld.global.u32 	%r68, [%rd10];
	setp.ne.s32 	%p24, %r68, 0;
	@%p24 bra 	$L__BB0_57;
	mov.b32 	%r69, 0;
	st.global.u32 	[%rd1], %r69;
$L__BB0_57:
	ld.global.u32 	%r70, [%rd10+4];
	setp.ne.s32 	%p25, %r70, 0;
	@%p25 bra 	$L__BB0_59;
	mov.b32 	%r71, 0;
	st.global.u32 	[%rd1], %r71;
$L__BB0_59:
	ld.global.u32 	%r72, [%rd10+8];
	setp.ne.s32 	%p26, %r72, 0;
	@%p26 bra 	$L__BB0_61;
	mov.b32 	%r73, 0;
	st.global.u32 	[%rd1], %r73;
$L__BB0_61:
	ld.global.u32 	%r74, [%rd10+12];
	setp.ne.s32 	%p27, %r74, 0;
	@%p27 bra 	$L__BB0_63;
	mov.b32 	%r75, 0;
	st.global.u32 	[%rd1], %r75;
$L__BB0_63:
	ld.global.u32 	%r76, [%rd10+16];
	setp.ne.s32 	%p28, %r76, 0;
	@%p28 bra 	$L__BB0_65;
	mov.b32 	%r77, 0;
	st.global.u32 	[%rd1], %r77;
$L__BB0_65:
	ld.global.u32 	%r78, [%rd10+20];
	setp.ne.s32 	%p29, %r78, 0;
	@%p29 bra 	$L__BB0_67;
	mov.b32 	%r79, 0;
	st.global.u32 	[%rd1], %r79;
$L__BB0_67:
	ld.global.u32 	%r80, [%rd10+24];
	setp.ne.s32 	%p30, %r80, 0;
	@%p30 bra 	$L__BB0_69;
	mov.b32 	%r81, 0;
	st.global.u32 	[%rd1], %r81;
$L__BB0_69:
	ld.global.u32 	%r82, [%rd10+28];
	setp.ne.s32 	%p31, %r82, 0;
	@%p31 bra 	$L__BB0_71;
	mov.b32 	%r83, 0;
	st.global.u32 	[%rd1], %r83;
$L__BB0_71:
	add.s32 	%r131, %r131, 8;
$L__BB0_72:
	setp.eq.s32 	%p32, %r23, 0;
	@%p32 bra 	$L__BB0_88;
	and.b32  	%r26, %r32, 3;
	setp.lt.u32 	%p33, %r23, 4;
	@%p33 bra 	$L__BB0_83;
	mul.wide.u32 	%rd19, %r131, 4;
	add.s64 	%rd11, %rd2, %rd19;
	ld.global.u32 	%r84, [%rd11];
	setp.ne.s32 	%p34, %r84, 0;
	@%p34 bra 	$L__BB0_76;
	mov.b32 	%r85, 0;
	st.global.u32 	[%rd1], %r85;
$L__BB0_76:
	ld.global.u32 	%r86, [%rd11+4];
	setp.ne.s32 	%p35, %r86, 0;
	@%p35 bra 	$L__BB0_78;
	mov.b32 	%r87, 0;
	st.global.u32 	[%rd1], %r87;
$L__BB0_78:
	ld.global.u32 	%r88, [%rd11+8];
	setp.ne.s32 	%p36, %r88, 0;
	@%p36 bra 	$L__BB0_80;
	mov.b32 	%r89, 0;
	st.global.u32 	[%rd1], %r89;
$L__BB0_80:
	ld.global.u32 	%r90, [%rd11+12];
	setp.ne.s32 	%p37, %r90, 0;
	@%p37 bra 	$L__BB0_82;
	mov.b32 	%r91, 0;
	st.global.u32 	[%rd1], %r91;
$L__BB0_82:
	add.s32 	%r131, %r131, 4;
$L__BB0_83:
	setp.eq.s32 	%p38, %r26, 0;
	@%p38 bra 	$L__BB0_88;
	mul.wide.u32 	%rd20, %r131, 4;
	add.s64 	%rd30, %rd2, %rd20;
	neg.s32 	%r133, %r26;
$L__BB0_85:
	.pragma "nounroll";
	ld.global.u32 	%r92, [%rd30];
	setp.ne.s32 	%p39, %r92, 0;
	@%p39 bra 	$L__BB0_87;
	mov.b32 	%r93, 0;
	st.global.u32 	[%rd1], %r93;
$L__BB0_87:
	add.s64 	%rd30, %rd30, 4;
	add.s32 	%r133, %r133, 1;
	setp.ne.s32 	%p40, %r133, 0;
	@%p40 bra 	$L__BB0_85;
$L__BB0_88:
	ret;

}


// ===== COMPILED SASS (sm_100) =====

	.target	sm_100

	.elftype	@"ET_EXEC"


//--------------------- .note.nv.tkinfo           --------------------------
	.section	.note.nv.tkinfo,"",@"SHT_NOTE"
	.sectionflags	@"SHF_NOTE_NV_TKINFO"
	.tkinfo
        /*0018*/ 	.word	0x00000002
        /*0030*/ 	.string	""
        /*0030*/ 	.string	"ptxas"
        /*0030*/ 	.string	"Cuda compilation tools, release 13.0, V13.0.88"
        /*0030*/ 	.string	"Build cuda_13.0.r13.0/compiler.36424714_0"
        /*0030*/ 	.string	"-arch sm_100 -m 64 "



//--------------------- .note.nv.cuinfo           --------------------------
	.section	.note.nv.cuinfo,"",@"SHT_NOTE"
	.sectionflags	@"SHF_NOTE_NV_CUINFO"
        /*0018*/ 	.short	0x0002
        /*001a*/ 	.short	0x0064
        /*001c*/ 	.short	0x0082
	.zero		2


//--------------------- .nv.info                  --------------------------
	.section	.nv.info,"",@"SHT_CUDA_INFO"
	.align	4


	//----- nvinfo : EIATTR_REGCOUNT
	.align		4
        /*0000*/ 	.byte	0x04, 0x2f
        /*0002*/ 	.short	(.L_1 - .L_0)
	.align		4
.L_0:
        /*0004*/ 	.word	index@(_Z6kerneliPViPiS1_)
        /*0008*/ 	.word	0x0000001e


	//----- nvinfo : EIATTR_FRAME_SIZE
	.align		4
.L_1:
        /*000c*/ 	.byte	0x04, 0x11
        /*000e*/ 	.short	(.L_3 - .L_2)
	.align		4
.L_2:
        /*0010*/ 	.word	index@(_Z6kerneliPViPiS1_)
        /*0014*/ 	.word	0x00000000


	//----- nvinfo : EIATTR_MIN_STACK_SIZE
	.align		4
.L_3:
        /*0018*/ 	.byte	0x04, 0x12
        /*001a*/ 	.short	(.L_5 - .L_4)
	.align		4
.L_4:
        /*001c*/ 	.word	index@(_Z6kerneliPViPiS1_)
        /*0020*/ 	.word	0x00000000
.L_5:


//--------------------- .nv.compat                --------------------------
	.section	.nv.compat,"",@"SHT_CUDA_COMPAT_INFO"
	.align	4
        /*0000*/ 	.byte	0x02, 0x09, 0x00, 0x00, 0x02, 0x02, 0x01, 0x00, 0x02, 0x05, 0x05, 0x00, 0x03, 0x07, 0x01, 0x01
        /*0010*/ 	.byte	0x02, 0x03, 0x00, 0x00, 0x02, 0x06, 0x01, 0x00, 0x04, 0x0b, 0x08, 0x00, 0x09, 0x00, 0x00, 0x00
        /*0020*/ 	.byte	0x00, 0x00, 0x00, 0x00


//--------------------- .nv.info._Z6kerneliPViPiS1_ --------------------------
	.section	.nv.info._Z6kerneliPViPiS1_,"",@"SHT_CUDA_INFO"
	.sectionflags	@""
	.align	4


	//----- nvinfo : EIATTR_CUDA_API_VERSION
	.align		4
        /*0000*/ 	.byte	0x04, 0x37
        /*0002*/ 	.short	(.L_7 - .L_6)
.L_6:
        /*0004*/ 	.word	0x00000082


	//----- nvinfo : EIATTR_KPARAM_INFO
	.align		4
.L_7:
        /*0008*/ 	.byte	0x04, 0x17
        /*000a*/ 	.short	(.L_9 - .L_8)
.L_8:
        /*000c*/ 	.word	0x00000000
        /*0010*/ 	.short	0x0003
        /*0012*/ 	.short	0x0018
        /*0014*/ 	.byte	0x00, 0xf5, 0x21, 0x00


	//----- nvinfo : EIATTR_KPARAM_INFO
	.align		4
.L_9:
        /*0018*/ 	.byte	0x04, 0x17
        /*001a*/ 	.short	(.L_11 - .L_10)
.L_10:
        /*001c*/ 	.word	0x00000000
        /*0020*/ 	.short	0x0002
        /*0022*/ 	.short	0x0010
        /*0024*/ 	.byte	0x00, 0xf5, 0x21, 0x00


	//----- nvinfo : EIATTR_KPARAM_INFO
	.align		4
.L_11:
        /*0028*/ 	.byte	0x04, 0x17
        /*002a*/ 	.short	(.L_13 - .L_12)
.L_12:
        /*002c*/ 	.word	0x00000000
        /*0030*/ 	.short	0x0001
        /*0032*/ 	.short	0x0008
        /*0034*/ 	.byte	0x00, 0xf5, 0x21, 0x00


	//----- nvinfo : EIATTR_KPARAM_INFO
	.align		4
.L_13:
        /*0038*/ 	.byte	0x04, 0x17
        /*003a*/ 	.short	(.L_15 - .L_14)
.L_14:
        /*003c*/ 	.word	0x00000000
        /*0040*/ 	.short	0x0000
        /*0042*/ 	.short	0x0000
        /*0044*/ 	.byte	0x00, 0xf0, 0x11, 0x00


	//----- nvinfo : EIATTR_SPARSE_MMA_MASK
	.align		4
.L_15:
        /*0048*/ 	.byte	0x03, 0x50
        /*004a*/ 	.short	0x0000


	//----- nvinfo : EIATTR_MAXREG_COUNT
	.align		4
        /*004c*/ 	.byte	0x03, 0x1b
        /*004e*/ 	.short	0x00ff


	//----- nvinfo : EIATTR_MERCURY_ISA_VERSION
	.align		4
        /*0050*/ 	.byte	0x03, 0x5f
        /*0052*/ 	.short	0x0101


	//----- nvinfo : EIATTR_VRC_CTA_INIT_COUNT
	.align		4
        /*0054*/ 	.byte	0x02, 0x4a
	.zero		1
	.zero		1


	//----- nvinfo : EIATTR_EXIT_INSTR_OFFSETS
	.align		4
        /*0058*/ 	.byte	0x04, 0x1c
        /*005a*/ 	.short	(.L_17 - .L_16)


	//   ....[0]....
.L_16:
        /*005c*/ 	.word	0x000000b0


	//   ....[1]....
        /*0060*/ 	.word	0x000005f0


	//   ....[2]....
        /*0064*/ 	.word	0x00000880


	//   ....[3]....
        /*0068*/ 	.word	0x00000a00


	//   ....[4]....
        /*006c*/ 	.word	0x00000ad0


	//   ....[5]....
        /*0070*/ 	.word	0x00000b00


	//   ....[6]....
        /*0074*/ 	.word	0x00001140


	//----- nvinfo : EIATTR_CBANK_PARAM_SIZE
	.align		4
.L_17:
        /*0078*/ 	.byte	0x03, 0x19
        /*007a*/ 	.short	0x0020


	//----- nvinfo : EIATTR_PARAM_CBANK
	.align		4
        /*007c*/ 	.byte	0x04, 0x0a
        /*007e*/ 	.short	(.L_19 - .L_18)
	.align		4
.L_18:
        /*0080*/ 	.word	index@(.nv.constant0._Z6kerneliPViPiS1_)
        /*0084*/ 	.short	0x0380
        /*0086*/ 	.short	0x0020


	//----- nvinfo : EIATTR_SW_WAR
	.align		4
.L_19:
        /*0088*/ 	.byte	0x04, 0x36
        /*008a*/ 	.short	(.L_21 - .L_20)
.L_20:
        /*008c*/ 	.word	0x00000008
.L_21:


//--------------------- .nv.callgraph             --------------------------
	.section	.nv.callgraph,"",@"SHT_CUDA_CALLGRAPH"
	.align	4
	.sectionentsize	8
	.align		4
        /*0000*/ 	.word	0x00000000
	.align		4
        /*0004*/ 	.word	0xffffffff
	.align		4
        /*0008*/ 	.word	0x00000000
	.align		4
        /*000c*/ 	.word	0xfffffffe
	.align		4
        /*0010*/ 	.word	0x00000000
	.align		4
        /*0014*/ 	.word	0xfffffffd
	.align		4
        /*0018*/ 	.word	0x00000000
	.align		4
        /*001c*/ 	.word	0xfffffffc


//--------------------- .text._Z6kerneliPViPiS1_  --------------------------
	.section	.text._Z6kerneliPViPiS1_,"ax",@progbits
	.align	128
        .global         _Z6kerneliPViPiS1_
        .type           _Z6kerneliPViPiS1_,@function
        .size           _Z6kerneliPViPiS1_,(.L_x_14 - _Z6kerneliPViPiS1_)
        .other          _Z6kerneliPViPiS1_,@"STO_CUDA_ENTRY STV_DEFAULT"
_Z6kerneliPViPiS1_:
.text._Z6kerneliPViPiS1_:
[----:B------:R-:W-:Y:S08]  /*0000*/  LDC R1, c[0x0][0x37c] ;  /* 0x0000df00ff017b82 */ /* 0x000ff00000000800 */
[----:B------:R-:W0:Y:S01]  /*0010*/  S2UR UR4, SR_CTAID.X ;  /* 0x00000000000479c3 */ /* 0x000e220000002500 */
[----:B------:R-:W1:Y:S01]  /*0020*/  LDCU.64 UR6, c[0x0][0x358] ;  /* 0x00006b00ff0677ac */ /* 0x000e620008000a00 */
[----:B0-----:R-:W-:-:S09]  /*0030*/  UISETP.NE.AND UP0, UPT, UR4, URZ, UPT ;  /* 0x000000ff0400728c */ /* 0x001fd2000bf05270 */
[----:B-1----:R-:W-:Y:S05]  /*0040*/  BRA.U !UP0, `(.L_x_0) ;  /* 0x0000000908a47547 */ /* 0x002fea000b800000 */
[----:B------:R-:W0:Y:S02]  /*0050*/  LDC.64 R2, c[0x0][0x388] ;  /* 0x0000e200ff027b82 */ /* 0x000e240000000a00 */
.L_x_1:
[----:B0-----:R-:W2:Y:S02]  /*0060*/  LDG.E.STRONG.SYS R0, desc[UR6][R2.64] ;  /* 0x0000000602007981 */ /* 0x001ea4000c1f5900 */
[----:B--2---:R-:W-:-:S13]  /*0070*/  ISETP.NE.AND P0, PT, R0, RZ, PT ;  /* 0x000000ff0000720c */ /* 0x004fda0003f05270 */
[----:B------:R-:W-:Y:S05]  /*0080*/  @!P0 BRA `(.L_x_1) ;  /* 0xfffffffc00f48947 */ /* 0x000fea000383ffff */
[----:B------:R-:W0:Y:S02]  /*0090*/  LDC R2, c[0x0][0x380] ;  /* 0x0000e000ff027b82 */ /* 0x000e240000000800 */
[----:B0-----:R-:W-:-:S13]  /*00a0*/  ISETP.GE.AND P0, PT, R2, 0x1, PT ;  /* 0x000000010200780c */ /* 0x001fda0003f06270 */
[----:B------:R-:W-:Y:S05]  /*00b0*/  @!P0 EXIT ;  /* 0x000000000000894d */ /* 0x000fea0003800000 */
[C---:B------:R-:W-:Y:S01]  /*00c0*/  ISETP.GE.U32.AND P1, PT, R2.reuse, 0x10, PT ;  /* 0x000000100200780c */ /* 0x040fe20003f26070 */
[----:B------:R-:W-:Y:S01]  /*00d0*/  IMAD.MOV.U32 R0, RZ, RZ, RZ ;  /* 0x000000ffff007224 */ /* 0x000fe200078e00ff */
[----:B------:R-:W-:-:S04]  /*00e0*/  LOP3.LUT R5, R2, 0xf, RZ, 0xc0, !PT ;  /* 0x0000000f02057812 */ /* 0x000fc800078ec0ff */
[----:B------:R-:W-:-:S07]  /*00f0*/  ISETP.NE.AND P0, PT, R5, RZ, PT ;  /* 0x000000ff0500720c */ /* 0x000fce0003f05270 */
[----:B------:R-:W-:Y:S06]  /*0100*/  @!P1 BRA `(.L_x_2) ;  /* 0x0000000400389947 */ /* 0x000fec0003800000 */
[----:B------:R-:W0:Y:S01]  /*0110*/  LDCU.64 UR4, c[0x0][0x390] ;  /* 0x00007200ff0477ac */ /* 0x000e220008000a00 */
[----:B------:R-:W-:-:S05]  /*0120*/  LOP3.LUT R0, R2, 0x7ffffff0, RZ, 0xc0, !PT ;  /* 0x7ffffff002007812 */ /* 0x000fca00078ec0ff */
[----:B------:R-:W-:Y:S01]  /*0130*/  IMAD.MOV R4, RZ, RZ, -R0 ;  /* 0x000000ffff047224 */ /* 0x000fe200078e0a00 */
[----:B0-----:R-:W-:-:S04]  /*0140*/  UIADD3 UR4, UP0, UPT, UR4, 0x20, URZ ;  /* 0x0000002004047890 */ /* 0x001fc8000ff1e0ff */
[----:B------:R-:W-:Y:S02]  /*0150*/  UIADD3.X UR5, UPT, UPT, URZ, UR5, URZ, UP0, !UPT ;  /* 0x00000005ff057290 */ /* 0x000fe400087fe4ff */
[----:B------:R-:W-:-:S04]  /*0160*/  IMAD.U32 R8, RZ, RZ, UR4 ;  /* 0x00000004ff087e24 */ /* 0x000fc8000f8e00ff */
[----:B------:R-:W-:-:S07]  /*0170*/  IMAD.U32 R9, RZ, RZ, UR5 ;  /* 0x00000005ff097e24 */ /* 0x000fce000f8e00ff */
.L_x_3:
[----:B------:R-:W-:Y:S02]  /*0180*/  IMAD.MOV.U32 R2, RZ, RZ, R8 ;  /* 0x000000ffff027224 */ /* 0x000fe400078e0008 */
[----:B------:R-:W-:-:S05]  /*0190*/  IMAD.MOV.U32 R3, RZ, RZ, R9 ;  /* 0x000000ffff037224 */ /* 0x000fca00078e0009 */
[----:B--2---:R-:W2:Y:S02]  /*01a0*/  LDG.E R6, desc[UR6][R2.64+-0x20] ;  /* 0xffffe00602067981 */ /* 0x004ea4000c1e1900 */
[----:B--2---:R-:W-:-:S13]  /*01b0*/  ISETP.NE.AND P1, PT, R6, RZ, PT ;  /* 0x000000ff0600720c */ /* 0x004fda0003f25270 */
[----:B------:R-:W0:Y:S02]  /*01c0*/  @!P1 LDC.64 R6, c[0x0][0x398] ;  /* 0x0000e600ff069b82 */ /* 0x000e240000000a00 */
[----:B0-----:R0:W-:Y:S04]  /*01d0*/  @!P1 STG.E desc[UR6][R6.64], RZ ;  /* 0x000000ff06009986 */ /* 0x0011e8000c101906 */
[----:B------:R-:W2:Y:S02]  /*01e0*/  LDG.E R8, desc[UR6][R2.64+-0x1c] ;  /* 0xffffe40602087981 */ /* 0x000ea4000c1e1900 */
[----:B--2---:R-:W-:-:S13]  /*01f0*/  ISETP.NE.AND P1, PT, R8, RZ, PT ;  /* 0x000000ff0800720c */ /* 0x004fda0003f25270 */
[----:B------:R-:W1:Y:S02]  /*0200*/  @!P1 LDC.64 R8, c[0x0][0x398] ;  /* 0x0000e600ff089b82 */ /* 0x000e640000000a00 */
[----:B-1----:R1:W-:Y:S04]  /*0210*/  @!P1 STG.E desc[UR6][R8.64], RZ ;  /* 0x000000ff08009986 */ /* 0x0023e8000c101906 */
[----:B------:R-:W2:Y:S02]  /*0220*/  LDG.E R10, desc[UR6][R2.64+-0x18] ;  /* 0xffffe806020a7981 */ /* 0x000ea4000c1e1900 */
[----:B--2---:R-:W-:-:S13]  /*0230*/  ISETP.NE.AND P1, PT, R10, RZ, PT ;  /* 0x000000ff0a00720c */ /* 0x004fda0003f25270 */
[----:B------:R-:W2:Y:S02]  /*0240*/  @!P1 LDC.64 R10, c[0x0][0x398] ;  /* 0x0000e600ff0a9b82 */ /* 0x000ea40000000a00 */
[----:B--2---:R2:W-:Y:S04]  /*0250*/  @!P1 STG.E desc[UR6][R10.64], RZ ;  /* 0x000000ff0a009986 */ /* 0x0045e8000c101906 */
[----:B------:R-:W3:Y:S02]  /*0260*/  LDG.E R12, desc[UR6][R2.64+-0x14] ;  /* 0xffffec06020c7981 */ /* 0x000ee4000c1e1900 */
[----:B---3--:R-:W-:-:S13]  /*0270*/  ISETP.NE.AND P1, PT, R12, RZ, PT ;  /* 0x000000ff0c00720c */ /* 0x008fda0003f25270 */
[----:B0-----:R-:W0:Y:S02]  /*0280*/  @!P1 LDC.64 R6, c[0x0][0x398] ;  /* 0x0000e600ff069b82 */ /* 0x001e240000000a00 */
[----:B0-----:R0:W-:Y:S04]  /*0290*/  @!P1 STG.E desc[UR6][R6.64], RZ ;  /* 0x000000ff06009986 */ /* 0x0011e8000c101906 */
[----:B------:R-:W3:Y:S02]  /*02a0*/  LDG.E R12, desc[UR6][R2.64+-0x10] ;  /* 0xfffff006020c7981 */ /* 0x000ee4000c1e1900 */
[----:B---3--:R-:W-:-:S13]  /*02b0*/  ISETP.NE.AND P1, PT, R12, RZ, PT ;  /* 0x000000ff0c00720c */ /* 0x008fda0003f25270 */
[----:B-1----:R-:W1:Y:S02]  /*02c0*/  @!P1 LDC.64 R8, c[0x0][0x398] ;  /* 0x0000e600ff089b82 */ /* 0x002e640000000a00 */
[----:B-1----:R1:W-:Y:S04]  /*02d0*/  @!P1 STG.E desc[UR6][R8.64], RZ ;  /* 0x000000ff08009986 */ /* 0x0023e8000c101906 */
[----:B------:R-:W3:Y:S02]  /*02e0*/  LDG.E R12, desc[UR6][R2.64+-0xc] ;  /* 0xfffff406020c7981 */ /* 0x000ee4000c1e1900 */
[----:B---3--:R-:W-:-:S13]  /*02f0*/  ISETP.NE.AND P1, PT, R12, RZ, PT ;  /* 0x000000ff0c00720c */ /* 0x008fda0003f25270 */
[----:B--2---:R-:W2:Y:S02]  /*0300*/  @!P1 LDC.64 R10, c[0x0][0x398] ;  /* 0x0000e600ff0a9b82 */ /* 0x004ea40000000a00 */
        /* <DEDUP_REMOVED lines=37> */
[----:B------:R-:W3:Y:S01]  /*0560*/  LDG.E R12, desc[UR6][R2.64+0x1c] ;  /* 0x00001c06020c7981 */ /* 0x000ee2000c1e1900 */
[----:B------:R-:W-:-:S05]  /*0570*/  VIADD R4, R4, 0x10 ;  /* 0x0000001004047836 */ /* 0x000fca0000000000 */
[----:B------:R-:W-:Y:S02]  /*0580*/  ISETP.NE.AND P2, PT, R4, RZ, PT ;  /* 0x000000ff0400720c */ /* 0x000fe40003f45270 */
[----:B---3--:R-:W-:-:S13]  /*0590*/  ISETP.NE.AND P1, PT, R12, RZ, PT ;  /* 0x000000ff0c00720c */ /* 0x008fda0003f25270 */
[----:B0-----:R-:W0:Y:S02]  /*05a0*/  @!P1 LDC.64 R6, c[0x0][0x398] ;  /* 0x0000e600ff069b82 */ /* 0x001e240000000a00 */
[----:B0-----:R2:W-:Y:S01]  /*05b0*/  @!P1 STG.E desc[UR6][R6.64], RZ ;  /* 0x000000ff06009986 */ /* 0x0015e2000c101906 */
[----:B-1----:R-:W-:-:S05]  /*05c0*/  IADD3 R8, P1, PT, R2, 0x40, RZ ;  /* 0x0000004002087810 */ /* 0x002fca0007f3e0ff */
[----:B------:R-:W-:Y:S01]  /*05d0*/  IMAD.X R9, RZ, RZ, R3, P1 ;  /* 0x000000ffff097224 */ /* 0x000fe200008e0603 */
[----:B------:R-:W-:Y:S07]  /*05e0*/  @P2 BRA `(.L_x_3) ;  /* 0xfffffff800e42947 */ /* 0x000fee000383ffff */
.L_x_2:
[----:B------:R-:W-:Y:S05]  /*05f0*/  @!P0 EXIT ;  /* 0x000000000000894d */ /* 0x000fea0003800000 */
[----:B------:R-:W0:Y:S01]  /*0600*/  LDCU UR4, c[0x0][0x380] ;  /* 0x00007000ff0477ac */ /* 0x000e220008000800 */
[----:B------:R-:W-:Y:S01]  /*0610*/  ISETP.GE.U32.AND P1, PT, R5, 0x8, PT ;  /* 0x000000080500780c */ /* 0x000fe20003f26070 */
[----:B0-----:R-:W-:-:S06]  /*0620*/  ULOP3.LUT UR5, UR4, 0x7, URZ, 0xc0, !UPT ;  /* 0x0000000704057892 */ /* 0x001fcc000f8ec0ff */
[----:B------:R-:W-:-:S06]  /*0630*/  ISETP.NE.AND P0, PT, RZ, UR5, PT ;  /* 0x00000005ff007c0c */ /* 0x000fcc000bf05270 */
[----:B------:R-:W-:Y:S07]  /*0640*/  @!P1 BRA `(.L_x_4) ;  /* 0x00000000008c9947 */ /* 0x000fee0003800000 */
[----:B------:R-:W0:Y:S02]  /*0650*/  LDC.64 R2, c[0x0][0x390] ;  /* 0x0000e400ff027b82 */ /* 0x000e240000000a00 */
[----:B0-----:R-:W-:-:S05]  /*0660*/  IMAD.WIDE.U32 R2, R0, 0x4, R2 ;  /* 0x0000000400027825 */ /* 0x001fca00078e0002 */
[----:B------:R-:W3:Y:S02]  /*0670*/  LDG.E R4, desc[UR6][R2.64] ;  /* 0x0000000602047981 */ /* 0x000ee4000c1e1900 */
[----:B---3--:R-:W-:-:S13]  /*0680*/  ISETP.NE.AND P1, PT, R4, RZ, PT ;  /* 0x000000ff0400720c */ /* 0x008fda0003f25270 */
[----:B------:R-:W0:Y:S02]  /*0690*/  @!P1 LDC.64 R4, c[0x0][0x398] ;  /* 0x0000e600ff049b82 */ /* 0x000e240000000a00 */
[----:B0-----:R0:W-:Y:S04]  /*06a0*/  @!P1 STG.E desc[UR6][R4.64], RZ ;  /* 0x000000ff04009986 */ /* 0x0011e8000c101906 */
[----:B--2---:R-:W2:Y:S02]  /*06b0*/  LDG.E R6, desc[UR6][R2.64+0x4] ;  /* 0x0000040602067981 */ /* 0x004ea4000c1e1900 */
        /* <DEDUP_REMOVED lines=19> */
[----:B------:R-:W2:Y:S02]  /*07f0*/  LDG.E R10, desc[UR6][R2.64+0x18] ;  /* 0x00001806020a7981 */ /* 0x000ea4000c1e1900 */
[----:B--2---:R-:W-:-:S13]  /*0800*/  ISETP.NE.AND P1, PT, R10, RZ, PT ;  /* 0x000000ff0a00720c */ /* 0x004fda0003f25270 */
[----:B0-----:R-:W0:Y:S02]  /*0810*/  @!P1 LDC.64 R4, c[0x0][0x398] ;  /* 0x0000e600ff049b82 */ /* 0x001e240000000a00 */
[----:B0-----:R3:W-:Y:S04]  /*0820*/  @!P1 STG.E desc[UR6][R4.64], RZ ;  /* 0x000000ff04009986 */ /* 0x0017e8000c101906 */
[----:B------:R-:W2:Y:S01]  /*0830*/  LDG.E R10, desc[UR6][R2.64+0x1c] ;  /* 0x00001c06020a7981 */ /* 0x000ea2000c1e1900 */
[----:B------:R-:W-:Y:S01]  /*0840*/  VIADD R0, R0, 0x8 ;  /* 0x0000000800007836 */ /* 0x000fe20000000000 */
[----:B--2---:R-:W-:-:S13]  /*0850*/  ISETP.NE.AND P1, PT, R10, RZ, PT ;  /* 0x000000ff0a00720c */ /* 0x004fda0003f25270 */
[----:B-1----:R-:W0:Y:S02]  /*0860*/  @!P1 LDC.64 R6, c[0x0][0x398] ;  /* 0x0000e600ff069b82 */ /* 0x002e240000000a00 */
[----:B0-----:R3:W-:Y:S02]  /*0870*/  @!P1 STG.E desc[UR6][R6.64], RZ ;  /* 0x000000ff06009986 */ /* 0x0017e4000c101906 */
.L_x_4:
[----:B------:R-:W-:Y:S05]  /*0880*/  @!P0 EXIT ;  /* 0x000000000000894d */ /* 0x000fea0003800000 */
[----:B------:R-:W-:Y:S02]  /*0890*/  UISETP.GE.U32.AND UP0, UPT, UR5, 0x4, UPT ;  /* 0x000000040500788c */ /* 0x000fe4000bf06070 */
[----:B------:R-:W-:-:S06]  /*08a0*/  ULOP3.LUT UR4, UR4, 0x3, URZ, 0xc0, !UPT ;  /* 0x0000000304047892 */ /* 0x000fcc000f8ec0ff */
[----:B------:R-:W-:Y:S01]  /*08b0*/  ISETP.NE.AND P0, PT, RZ, UR4, PT ;  /* 0x00000004ff007c0c */ /* 0x000fe2000bf05270 */
[----:B------:R-:W-:-:S12]  /*08c0*/  BRA.U !UP0, `(.L_x_5) ;  /* 0x00000001084c7547 */ /* 0x000fd8000b800000 */
[----:B------:R-:W0:Y:S02]  /*08d0*/  LDC.64 R2, c[0x0][0x390] ;  /* 0x0000e400ff027b82 */ /* 0x000e240000000a00 */
[----:B0-----:R-:W-:-:S05]  /*08e0*/  IMAD.WIDE.U32 R2, R0, 0x4, R2 ;  /* 0x0000000400027825 */ /* 0x001fca00078e0002 */
[----:B---3--:R-:W3:Y:S02]  /*08f0*/  LDG.E R4, desc[UR6][R2.64] ;  /* 0x0000000602047981 */ /* 0x008ee4000c1e1900 */
        /* <DEDUP_REMOVED lines=11> */
[----:B------:R-:W2:Y:S01]  /*09b0*/  LDG.E R10, desc[UR6][R2.64+0xc] ;  /* 0x00000c06020a7981 */ /* 0x000ea2000c1e1900 */
[----:B------:R-:W-:Y:S02]  /*09c0*/  IADD3 R0, PT, PT, R0, 0x4, RZ ;  /* 0x0000000400007810 */ /* 0x000fe40007ffe0ff */
[----:B--2---:R-:W-:-:S13]  /*09d0*/  ISETP.NE.AND P1, PT, R10, RZ, PT ;  /* 0x000000ff0a00720c */ /* 0x004fda0003f25270 */
[----:B0-----:R-:W0:Y:S02]  /*09e0*/  @!P1 LDC.64 R4, c[0x0][0x398] ;  /* 0x0000e600ff049b82 */ /* 0x001e240000000a00 */
[----:B0-----:R1:W-:Y:S02]  /*09f0*/  @!P1 STG.E desc[UR6][R4.64], RZ ;  /* 0x000000ff04009986 */ /* 0x0013e4000c101906 */
.L_x_5:
[----:B------:R-:W-:Y:S05]  /*0a00*/  @!P0 EXIT ;  /* 0x000000000000894d */ /* 0x000fea0003800000 */
[----:B------:R-:W0:Y:S01]  /*0a10*/  LDC.64 R2, c[0x0][0x390] ;  /* 0x0000e400ff027b82 */ /* 0x000e220000000a00 */
[----:B------:R-:W-:Y:S01]  /*0a20*/  UIADD3 UR4, UPT, UPT, -UR4, URZ, URZ ;  /* 0x000000ff04047290 */ /* 0x000fe2000fffe1ff */
[----:B0-----:R-:W-:-:S11]  /*0a30*/  IMAD.WIDE.U32 R2, R0, 0x4, R2 ;  /* 0x0000000400027825 */ /* 0x001fd600078e0002 */
.L_x_6:
[----:B------:R-:W4:Y:S01]  /*0a40*/  LDG.E R0, desc[UR6][R2.64] ;  /* 0x0000000602007981 */ /* 0x000f22000c1e1900 */
[----:B------:R-:W-:-:S04]  /*0a50*/  UIADD3 UR4, UPT, UPT, UR4, 0x1, URZ ;  /* 0x0000000104047890 */ /* 0x000fc8000fffe0ff */
[----:B------:R-:W-:Y:S01]  /*0a60*/  UISETP.NE.AND UP0, UPT, UR4, URZ, UPT ;  /* 0x000000ff0400728c */ /* 0x000fe2000bf05270 */
[----:B----4-:R-:W-:-:S13]  /*0a70*/  ISETP.NE.AND P0, PT, R0, RZ, PT ;  /* 0x000000ff0000720c */ /* 0x010fda0003f05270 */
[----:B01-3--:R-:W0:Y:S02]  /*0a80*/  @!P0 LDC.64 R4, c[0x0][0x398] ;  /* 0x0000e600ff048b82 */ /* 0x00be240000000a00 */
[----:B0-----:R0:W-:Y:S01]  /*0a90*/  @!P0 STG.E desc[UR6][R4.64], RZ ;  /* 0x000000ff04008986 */ /* 0x0011e2000c101906 */
[----:B------:R-:W-:-:S05]  /*0aa0*/  IADD3 R2, P0, PT, R2, 0x4, RZ ;  /* 0x0000000402027810 */ /* 0x000fca0007f1e0ff */
[----:B------:R-:W-:Y:S01]  /*0ab0*/  IMAD.X R3, RZ, RZ, R3, P0 ;  /* 0x000000ffff037224 */ /* 0x000fe200000e0603 */
[----:B------:R-:W-:Y:S07]  /*0ac0*/  BRA.U UP0, `(.L_x_6) ;  /* 0xfffffffd00dc7547 */ /* 0x000fee000b83ffff */
[----:B------:R-:W-:Y:S05]  /*0ad0*/  EXIT ;  /* 0x000000000000794d */ /* 0x000fea0003800000 */
.L_x_0:
[----:B------:R-:W0:Y:S02]  /*0ae0*/  S2R R0, SR_TID.X ;  /* 0x0000000000007919 */ /* 0x000e240000002100 */
[----:B0-----:R-:W-:-:S13]  /*0af0*/  ISETP.NE.AND P0, PT, R0, RZ, PT ;  /* 0x000000ff0000720c */ /* 0x001fda0003f05270 */
[----:B------:R-:W-:Y:S05]  /*0b00*/  @P0 EXIT ;  /* 0x000000000000094d */ /* 0x000fea0003800000 */
[----:B------:R-:W0:Y:S02]  /*0b10*/  LDCU UR4, c[0x0][0x380] ;  /* 0x00007000ff0477ac */ /* 0x000e240008000800 */
[----:B0-----:R-:W-:-:S09]  /*0b20*/  UISETP.GE.AND UP0, UPT, UR4, 0x1, UPT ;  /* 0x000000010400788c */ /* 0x001fd2000bf06270 */
[----:B------:R-:W-:Y:S05]  /*0b30*/  BRA.U !UP0, `(.L_x_7) ;  /* 0x0000000508747547 */ /* 0x000fea000b800000 */
[----:B------:R-:W-:Y:S01]  /*0b40*/  UISETP.GE.U32.AND UP0, UPT, UR4, 0x10, UPT ;  /* 0x000000100400788c */ /* 0x000fe2000bf06070 */
[----:B------:R-:W-:Y:S01]  /*0b50*/  IMAD.MOV.U32 R0, RZ, RZ, RZ ;  /* 0x000000ffff007224 */ /* 0x000fe200078e00ff */
[----:B------:R-:W-:-:S04]  /*0b60*/  ULOP3.LUT UR5, UR4, 0xf, URZ, 0xc0, !UPT ;  /* 0x0000000f04057892 */ /* 0x000fc8000f8ec0ff */
[----:B------:R-:W-:-:S03]  /*0b70*/  UISETP.NE.AND UP1, UPT, UR5, URZ, UPT ;  /* 0x000000ff0500728c */ /* 0x000fc6000bf25270 */
[----:B------:R-:W-:Y:S08]  /*0b80*/  BRA.U !UP0, `(.L_x_8) ;  /* 0x00000001089c7547 */ /* 0x000ff0000b800000 */
[----:B------:R-:W0:Y:S01]  /*0b90*/  LDC.64 R2, c[0x0][0x390] ;  /* 0x0000e400ff027b82 */ /* 0x000e220000000a00 */
[----:B------:R-:W-:Y:S01]  /*0ba0*/  ULOP3.LUT UR8, UR4, 0x7ffffff0, URZ, 0xc0, !UPT ;  /* 0x7ffffff004087892 */ /* 0x000fe2000f8ec0ff */
[----:B------:R-:W-:-:S05]  /*0bb0*/  IMAD.MOV.U32 R7, RZ, RZ, RZ ;  /* 0x000000ffff077224 */ /* 0x000fca00078e00ff */
[----:B------:R-:W-:-:S07]  /*0bc0*/  IMAD.U32 R0, RZ, RZ, UR8 ;  /* 0x00000008ff007e24 */ /* 0x000fce000f8e00ff */
.L_x_9:
[C---:B-1----:R-:W-:Y:S01]  /*0bd0*/  VIADD R9, R7.reuse, 0x1 ;  /* 0x0000000107097836 */ /* 0x042fe20000000000 */
[C---:B------:R-:W-:Y:S01]  /*0be0*/  IADD3 R15, PT, PT, R7.reuse, 0x4, RZ ;  /* 0x00000004070f7810 */ /* 0x040fe20007ffe0ff */
[----:B0-----:R-:W-:-:S04]  /*0bf0*/  IMAD.WIDE.U32 R4, R7, 0x4, R2 ;  /* 0x0000000407047825 */ /* 0x001fc800078e0002 */
[C---:B------:R-:W-:Y:S01]  /*0c00*/  VIADD R11, R7.reuse, 0x2 ;  /* 0x00000002070b7836 */ /* 0x040fe20000000000 */
[----:B------:R0:W-:Y:S01]  /*0c10*/  STG.E desc[UR6][R4.64], R9 ;  /* 0x0000000904007986 */ /* 0x0001e2000c101906 */
[C---:B------:R-:W-:Y:S02]  /*0c20*/  VIADD R13, R7.reuse, 0x3 ;  /* 0x00000003070d7836 */ /* 0x040fe40000000000 */
[C---:B------:R-:W-:Y:S01]  /*0c30*/  VIADD R17, R7.reuse, 0x5 ;  /* 0x0000000507117836 */ /* 0x040fe20000000000 */
[----:B------:R1:W-:Y:S01]  /*0c40*/  STG.E desc[UR6][R4.64+0x4], R11 ;  /* 0x0000040b04007986 */ /* 0x0003e2000c101906 */
[C---:B------:R-:W-:Y:S02]  /*0c50*/  VIADD R19, R7.reuse, 0x6 ;  /* 0x0000000607137836 */ /* 0x040fe40000000000 */
[C---:B------:R-:W-:Y:S01]  /*0c60*/  VIADD R21, R7.reuse, 0x7 ;  /* 0x0000000707157836 */ /* 0x040fe20000000000 */
[----:B------:R2:W-:Y:S01]  /*0c70*/  STG.E desc[UR6][R4.64+0x8], R13 ;  /* 0x0000080d04007986 */ /* 0x0005e2000c101906 */
[----:B------:R-:W-:-:S02]  /*0c80*/  VIADD R23, R7, 0x8 ;  /* 0x0000000807177836 */ /* 0x000fc40000000000 */
[C---:B------:R-:W-:Y:S01]  /*0c90*/  VIADD R25, R7.reuse, 0xa ;  /* 0x0000000a07197836 */ /* 0x040fe20000000000 */
[----:B------:R3:W-:Y:S01]  /*0ca0*/  STG.E desc[UR6][R4.64+0xc], R15 ;  /* 0x00000c0f04007986 */ /* 0x0007e2000c101906 */
[C---:B0-----:R-:W-:Y:S02]  /*0cb0*/  VIADD R9, R7.reuse, 0x9 ;  /* 0x0000000907097836 */ /* 0x041fe40000000000 */
[C---:B------:R-:W-:Y:S01]  /*0cc0*/  VIADD R27, R7.reuse, 0xb ;  /* 0x0000000b071b7836 */ /* 0x040fe20000000000 */
[----:B------:R0:W-:Y:S01]  /*0cd0*/  STG.E desc[UR6][R4.64+0x10], R17 ;  /* 0x0000101104007986 */ /* 0x0001e2000c101906 */
[C---:B-1----:R-:W-:Y:S01]  /*0ce0*/  IADD3 R11, PT, PT, R7.reuse, 0xc, RZ ;  /* 0x0000000c070b7810 */ /* 0x042fe20007ffe0ff */
[C---:B--2---:R-:W-:Y:S02]  /*0cf0*/  VIADD R13, R7.reuse, 0xd ;  /* 0x0000000d070d7836 */ /* 0x044fe40000000000 */
[----:B------:R1:W-:Y:S01]  /*0d00*/  STG.E desc[UR6][R4.64+0x14], R19 ;  /* 0x0000141304007986 */ /* 0x0003e2000c101906 */
[----:B---3--:R-:W-:-:S03]  /*0d10*/  VIADD R15, R7, 0xe ;  /* 0x0000000e070f7836 */ /* 0x008fc60000000000 */
[----:B------:R1:W-:Y:S01]  /*0d20*/  STG.E desc[UR6][R4.64+0x18], R21 ;  /* 0x0000181504007986 */ /* 0x0003e2000c101906 */
[----:B0-----:R-:W-:-:S03]  /*0d30*/  VIADD R17, R7, 0xf ;  /* 0x0000000f07117836 */ /* 0x001fc60000000000 */
[----:B------:R1:W-:Y:S01]  /*0d40*/  STG.E desc[UR6][R4.64+0x1c], R23 ;  /* 0x00001c1704007986 */ /* 0x0003e2000c101906 */
[----:B------:R-:W-:-:S03]  /*0d50*/  VIADD R7, R7, 0x10 ;  /* 0x0000001007077836 */ /* 0x000fc60000000000 */
[----:B------:R1:W-:Y:S02]  /*0d60*/  STG.E desc[UR6][R4.64+0x20], R9 ;  /* 0x0000200904007986 */ /* 0x0003e4000c101906 */
[----:B------:R-:W-:Y:S02]  /*0d70*/  ISETP.NE.AND P0, PT, R7, R0, PT ;  /* 0x000000000700720c */ /* 0x000fe40003f05270 */
[----:B------:R1:W-:Y:S04]  /*0d80*/  STG.E desc[UR6][R4.64+0x24], R25 ;  /* 0x0000241904007986 */ /* 0x0003e8000c101906 */
[----:B------:R1:W-:Y:S04]  /*0d90*/  STG.E desc[UR6][R4.64+0x28], R27 ;  /* 0x0000281b04007986 */ /* 0x0003e8000c101906 */
[----:B------:R1:W-:Y:S04]  /*0da0*/  STG.E desc[UR6][R4.64+0x2c], R11 ;  /* 0x00002c0b04007986 */ /* 0x0003e8000c101906 */
[----:B------:R1:W-:Y:S04]  /*0db0*/  STG.E desc[UR6][R4.64+0x30], R13 ;  /* 0x0000300d04007986 */ /* 0x0003e8000c101906 */
[----:B------:R1:W-:Y:S04]  /*0dc0*/  STG.E desc[UR6][R4.64+0x34], R15 ;  /* 0x0000340f04007986 */ /* 0x0003e8000c101906 */
[----:B------:R1:W-:Y:S04]  /*0dd0*/  STG.E desc[UR6][R4.64+0x38], R17 ;  /* 0x0000381104007986 */ /* 0x0003e8000c101906 */
[----:B------:R1:W-:Y:S01]  /*0de0*/  STG.E desc[UR6][R4.64+0x3c], R7 ;  /* 0x00003c0704007986 */ /* 0x0003e2000c101906 */
[----:B------:R-:W-:Y:S05]  /*0df0*/  @P0 BRA `(.L_x_9) ;  /* 0xfffffffc00740947 */ /* 0x000fea000383ffff */
.L_x_8:
[----:B------:R-:W-:Y:S05]  /*0e00*/  BRA.U !UP1, `(.L_x_7) ;  /* 0x0000000109c07547 */ /* 0x000fea000b800000 */
[----:B------:R-:W-:Y:S02]  /*0e10*/  UISETP.GE.U32.AND UP0, UPT, UR5, 0x8, UPT ;  /* 0x000000080500788c */ /* 0x000fe4000bf06070 */
[----:B------:R-:W-:-:S04]  /*0e20*/  ULOP3.LUT UR8, UR4, 0x7, URZ, 0xc0, !UPT ;  /* 0x0000000704087892 */ /* 0x000fc8000f8ec0ff */
[----:B------:R-:W-:-:S03]  /*0e30*/  UISETP.NE.AND UP1, UPT, UR8, URZ, UPT ;  /* 0x000000ff0800728c */ /* 0x000fc6000bf25270 */
[----:B------:R-:W-:Y:S08]  /*0e40*/  BRA.U !UP0, `(.L_x_10) ;  /* 0x0000000108487547 */ /* 0x000ff0000b800000 */
[----:B------:R-:W0:Y:S01]  /*0e50*/  LDC.64 R2, c[0x0][0x390] ;  /* 0x0000e400ff027b82 */ /* 0x000e220000000a00 */
[C---:B-1----:R-:W-:Y:S01]  /*0e60*/  VIADD R5, R0.reuse, 0x1 ;  /* 0x0000000100057836 */ /* 0x042fe20000000000 */
[C---:B------:R-:W-:Y:S01]  /*0e70*/  IADD3 R9, PT, PT, R0.reuse, 0x3, RZ ;  /* 0x0000000300097810 */ /* 0x040fe20007ffe0ff */
[C---:B------:R-:W-:Y:S02]  /*0e80*/  VIADD R7, R0.reuse, 0x2 ;  /* 0x0000000200077836 */ /* 0x040fe40000000000 */
[C---:B------:R-:W-:Y:S02]  /*0e90*/  VIADD R11, R0.reuse, 0x4 ;  /* 0x00000004000b7836 */ /* 0x040fe40000000000 */
[C---:B------:R-:W-:Y:S02]  /*0ea0*/  VIADD R13, R0.reuse, 0x5 ;  /* 0x00000005000d7836 */ /* 0x040fe40000000000 */
[C---:B------:R-:W-:Y:S02]  /*0eb0*/  VIADD R15, R0.reuse, 0x6 ;  /* 0x00000006000f7836 */ /* 0x040fe40000000000 */
[----:B------:R-:W-:-:S02]  /*0ec0*/  VIADD R17, R0, 0x7 ;  /* 0x0000000700117836 */ /* 0x000fc40000000000 */
[----:B0-----:R-:W-:-:S04]  /*0ed0*/  IMAD.WIDE.U32 R2, R0, 0x4, R2 ;  /* 0x0000000400027825 */ /* 0x001fc800078e0002 */
[----:B------:R-:W-:Y:S01]  /*0ee0*/  VIADD R0, R0, 0x8 ;  /* 0x0000000800007836 */ /* 0x000fe20000000000 */
[----:B------:R0:W-:Y:S04]  /*0ef0*/  STG.E desc[UR6][R2.64], R5 ;  /* 0x0000000502007986 */ /* 0x0001e8000c101906 */
[----:B------:R0:W-:Y:S04]  /*0f00*/  STG.E desc[UR6][R2.64+0x4], R7 ;  /* 0x0000040702007986 */ /* 0x0001e8000c101906 */
[----:B------:R0:W-:Y:S04]  /*0f10*/  STG.E desc[UR6][R2.64+0x8], R9 ;  /* 0x0000080902007986 */ /* 0x0001e8000c101906 */
[----:B------:R0:W-:Y:S04]  /*0f20*/  STG.E desc[UR6][R2.64+0xc], R11 ;  /* 0x00000c0b02007986 */ /* 0x0001e8000c101906 */
[----:B------:R0:W-:Y:S04]  /*0f30*/  STG.E desc[UR6][R2.64+0x10], R13 ;  /* 0x0000100d02007986 */ /* 0x0001e8000c101906 */
[----:B------:R0:W-:Y:S04]  /*0f40*/  STG.E desc[UR6][R2.64+0x14], R15 ;  /* 0x0000140f02007986 */ /* 0x0001e8000c101906 */
[----:B------:R0:W-:Y:S04]  /*0f50*/  STG.E desc[UR6][R2.64+0x18], R17 ;  /* 0x0000181102007986 */ /* 0x0001e8000c101906 */
[----:B------:R0:W-:Y:S02]  /*0f60*/  STG.E desc[UR6][R2.64+0x1c], R0 ;  /* 0x00001c0002007986 */ /* 0x0001e4000c101906 */
.L_x_10:
[----:B------:R-:W-:Y:S05]  /*0f70*/  BRA.U !UP1, `(.L_x_7) ;  /* 0x0000000109647547 */ /* 0x000fea000b800000 */
[----:B------:R-:W-:Y:S02]  /*0f80*/  UISETP.GE.U32.AND UP0, UPT, UR8, 0x4, UPT ;  /* 0x000000040800788c */ /* 0x000fe4000bf06070 */
[----:B------:R-:W-:-:S04]  /*0f90*/  ULOP3.LUT UR4, UR4, 0x3, URZ, 0xc0, !UPT ;  /* 0x0000000304047892 */ /* 0x000fc8000f8ec0ff */
[----:B------:R-:W-:-:S03]  /*0fa0*/  UISETP.NE.AND UP1, UPT, UR4, URZ, UPT ;  /* 0x000000ff0400728c */ /* 0x000fc6000bf25270 */
[----:B------:R-:W-:Y:S08]  /*0fb0*/  BRA.U !UP0, `(.L_x_11) ;  /* 0x0000000108287547 */ /* 0x000ff0000b800000 */
[----:B0-----:R-:W0:Y:S01]  /*0fc0*/  LDC.64 R2, c[0x0][0x390] ;  /* 0x0000e400ff027b82 */ /* 0x001e220000000a00 */
[C---:B-1----:R-:W-:Y:S01]  /*0fd0*/  VIADD R5, R0.reuse, 0x1 ;  /* 0x0000000100057836 */ /* 0x042fe20000000000 */
[C---:B------:R-:W-:Y:S01]  /*0fe0*/  IADD3 R7, PT, PT, R0.reuse, 0x2, RZ ;  /* 0x0000000200077810 */ /* 0x040fe20007ffe0ff */
[C---:B------:R-:W-:Y:S02]  /*0ff0*/  VIADD R9, R0.reuse, 0x3 ;  /* 0x0000000300097836 */ /* 0x040fe40000000000 */
[----:B0-----:R-:W-:-:S04]  /*1000*/  IMAD.WIDE.U32 R2, R0, 0x4, R2 ;  /* 0x0000000400027825 */ /* 0x001fc800078e0002 */
[----:B------:R-:W-:Y:S01]  /*1010*/  VIADD R0, R0, 0x4 ;  /* 0x0000000400007836 */ /* 0x000fe20000000000 */
[----:B------:R2:W-:Y:S04]  /*1020*/  STG.E desc[UR6][R2.64], R5 ;  /* 0x0000000502007986 */ /* 0x0005e8000c101906 */
[----:B------:R2:W-:Y:S04]  /*1030*/  STG.E desc[UR6][R2.64+0x4], R7 ;  /* 0x0000040702007986 */ /* 0x0005e8000c101906 */
[----:B------:R2:W-:Y:S04]  /*1040*/  STG.E desc[UR6][R2.64+0x8], R9 ;  /* 0x0000080902007986 */ /* 0x0005e8000c101906 */
[----:B------:R2:W-:Y:S02]  /*1050*/  STG.E desc[UR6][R2.64+0xc], R0 ;  /* 0x00000c0002007986 */ /* 0x0005e4000c101906 */
.L_x_11:
[----:B------:R-:W-:Y:S05]  /*1060*/  BRA.U !UP1, `(.L_x_7) ;  /* 0x0000000109287547 */ /* 0x000fea000b800000 */
[----:B0-2---:R-:W0:Y:S01]  /*1070*/  LDC.64 R2, c[0x0][0x390] ;  /* 0x0000e400ff027b82 */ /* 0x005e220000000a00 */
[----:B------:R-:W-:Y:S01]  /*1080*/  UIADD3 UR4, UPT, UPT, -UR4, URZ, URZ ;  /* 0x000000ff04047290 */ /* 0x000fe2000fffe1ff */
[----:B0-----:R-:W-:-:S11]  /*1090*/  IMAD.WIDE.U32 R2, R0, 0x4, R2 ;  /* 0x0000000400027825 */ /* 0x001fd600078e0002 */
.L_x_12:
[----:B------:R-:W-:Y:S01]  /*10a0*/  UIADD3 UR4, UPT, UPT, UR4, 0x1, URZ ;  /* 0x0000000104047890 */ /* 0x000fe2000fffe0ff */
[----:B------:R-:W-:-:S03]  /*10b0*/  VIADD R0, R0, 0x1 ;  /* 0x0000000100007836 */ /* 0x000fc60000000000 */
[----:B------:R-:W-:Y:S02]  /*10c0*/  UISETP.NE.AND UP0, UPT, UR4, URZ, UPT ;  /* 0x000000ff0400728c */ /* 0x000fe4000bf05270 */
[----:B------:R0:W-:Y:S02]  /*10d0*/  STG.E desc[UR6][R2.64], R0 ;  /* 0x0000000002007986 */ /* 0x0001e4000c101906 */
[----:B0-----:R-:W-:-:S05]  /*10e0*/  IADD3 R2, P0, PT, R2, 0x4, RZ ;  /* 0x0000000402027810 */ /* 0x001fca0007f1e0ff */
[----:B------:R-:W-:Y:S01]  /*10f0*/  IMAD.X R3, RZ, RZ, R3, P0 ;  /* 0x000000ffff037224 */ /* 0x000fe200000e0603 */
[----:B------:R-:W-:Y:S07]  /*1100*/  BRA.U UP0, `(.L_x_12) ;  /* 0xfffffffd00e47547 */ /* 0x000fee000b83ffff */
.L_x_7:
[----:B0-2---:R-:W0:Y:S01]  /*1110*/  LDC.64 R2, c[0x0][0x388] ;  /* 0x0000e200ff027b82 */ /* 0x005e220000000a00 */
[----:B-1----:R-:W-:-:S05]  /*1120*/  IMAD.MOV.U32 R5, RZ, RZ, 0x1 ;  /* 0x00000001ff057424 */ /* 0x002fca00078e00ff */
[----:B0-----:R-:W-:Y:S01]  /*1130*/  STG.E.STRONG.SYS desc[UR6][R2.64], R5 ;  /* 0x0000000502007986 */ /* 0x001fe2000c115906 */
[----:B------:R-:W-:Y:S05]  /*1140*/  EXIT ;  /* 0x000000000000794d */ /* 0x000fea0003800000 */
.L_x_13:
[----:B------:R-:W-:-:S00]  /*1150*/  BRA `(.L_x_13) ;  /* 0xfffffffc00fc7947 */ /* 0x000fc0000383ffff */
[----:B------:R-:W-:-:S00]  /*1160*/  NOP ;  /* 0x0000000000007918 */ /* 0x000fc00000000000 */
        /* <DEDUP_REMOVED lines=9> */
.L_x_14:


//--------------------- .nv.shared.reserved.0     --------------------------
	.section	.nv.shared.reserved.0,"aw",@nobits
	.weak		__nv_reservedSMEM_offset_0_alias
	.size		__nv_reservedSMEM_offset_0_alias, 0, 64
	.other		__nv_reservedSMEM_offset_0_alias,@"STO_CUDA_RESERVED_SHARED STV_DEFAULT"
__nv_reservedSMEM_offset_0_alias:
	.zero		0
	.zero		64


//--------------------- .nv.constant0._Z6kerneliPViPiS1_ --------------------------
	.section	.nv.constant0._Z6kerneliPViPiS1_,"a",@progbits
	.sectionflags	@""
	.align	4
.nv.constant0._Z6kerneliPViPiS1_:
	.zero		928


//--------------------- SYMBOLS --------------------------

	.type		.nv.reservedSmem.offset0,@object
	.size		.nv.reservedSmem.offset0,0x4
